//
// Generated by NVIDIA NVVM Compiler
//
// Compiler Build ID: CL-36424714
// Cuda compilation tools, release 13.0, V13.0.88
// Based on NVVM 20.0.0
//

.version 9.0
.target sm_100
.address_size 64

	// .globl	_Z22generate_matrix_vectorii

.visible .entry _Z22generate_matrix_vectorii(
	.param .u32 _Z22generate_matrix_vectorii_param_0,
	.param .u32 _Z22generate_matrix_vectorii_param_1
)
{


	ret;

}
	// .globl	_Z11mv_multiplyPfS_S_i
.visible .entry _Z11mv_multiplyPfS_S_i(
	.param .u64 .ptr .align 1 _Z11mv_multiplyPfS_S_i_param_0,
	.param .u64 .ptr .align 1 _Z11mv_multiplyPfS_S_i_param_1,
	.param .u64 .ptr .align 1 _Z11mv_multiplyPfS_S_i_param_2,
	.param .u32 _Z11mv_multiplyPfS_S_i_param_3
)
{
	.reg .pred 	%p<10>;
	.reg .b32 	%r<39>;
	.reg .b32 	%f<68>;
	.reg .b64 	%rd<67>;

	ld.param.u64 	%rd14, [_Z11mv_multiplyPfS_S_i_param_1];
	ld.param.u64 	%rd15, [_Z11mv_multiplyPfS_S_i_param_2];
	ld.param.u32 	%r17, [_Z11mv_multiplyPfS_S_i_param_3];
	cvta.to.global.u64 	%rd1, %rd15;
	cvta.to.global.u64 	%rd2, %rd14;
	mov.u32 	%r18, %ctaid.y;
	mov.u32 	%r19, %ntid.y;
	mov.u32 	%r20, %tid.y;
	mad.lo.s32 	%r1, %r18, %r19, %r20;
	mov.u32 	%r21, %ctaid.x;
	mov.u32 	%r22, %ntid.x;
	mov.u32 	%r23, %tid.x;
	mad.lo.s32 	%r2, %r21, %r22, %r23;
	setp.lt.s32 	%p1, %r17, 1;
	mov.f32 	%f67, 0f00000000;
	@%p1 bra 	$L__BB1_12;
	mul.lo.s32 	%r3, %r17, %r1;
	and.b32  	%r4, %r17, 7;
	setp.lt.u32 	%p2, %r17, 8;
	mov.f32 	%f67, 0f00000000;
	mov.b32 	%r37, 0;
	@%p2 bra 	$L__BB1_4;
	and.b32  	%r37, %r17, 2147483640;
	neg.s32 	%r35, %r37;
	mul.wide.u32 	%rd16, %r17, 4;
	add.s64 	%rd3, %rd1, %rd16;
	mul.wide.u32 	%rd17, %r17, 8;
	add.s64 	%rd4, %rd1, %rd17;
	mul.wide.u32 	%rd18, %r17, 12;
	add.s64 	%rd5, %rd1, %rd18;
	mul.wide.u32 	%rd19, %r17, 16;
	add.s64 	%rd6, %rd1, %rd19;
	mul.wide.u32 	%rd20, %r17, 20;
	add.s64 	%rd7, %rd1, %rd20;
	mul.wide.u32 	%rd21, %r17, 24;
	add.s64 	%rd8, %rd1, %rd21;
	mul.wide.u32 	%rd22, %r17, 28;
	add.s64 	%rd9, %rd1, %rd22;
	mul.wide.u32 	%rd23, %r3, 4;
	add.s64 	%rd24, %rd23, %rd2;
	add.s64 	%rd66, %rd24, 16;
	mov.f32 	%f67, 0f00000000;
	mov.u32 	%r34, %r2;
$L__BB1_3:
	.pragma "nounroll";
	mul.wide.s32 	%rd25, %r34, 4;
	add.s64 	%rd26, %rd3, %rd25;
	add.s64 	%rd27, %rd4, %rd25;
	add.s64 	%rd28, %rd5, %rd25;
	add.s64 	%rd29, %rd6, %rd25;
	add.s64 	%rd30, %rd7, %rd25;
	add.s64 	%rd31, %rd8, %rd25;
	add.s64 	%rd32, %rd9, %rd25;
	add.s64 	%rd33, %rd1, %rd25;
	ld.global.f32 	%f17, [%rd66+-16];
	ld.global.f32 	%f18, [%rd33];
	fma.rn.f32 	%f19, %f17, %f18, %f67;
	ld.global.f32 	%f20, [%rd66+-12];
	ld.global.f32 	%f21, [%rd26];
	fma.rn.f32 	%f22, %f20, %f21, %f19;
	ld.global.f32 	%f23, [%rd66+-8];
	ld.global.f32 	%f24, [%rd27];
	fma.rn.f32 	%f25, %f23, %f24, %f22;
	ld.global.f32 	%f26, [%rd66+-4];
	ld.global.f32 	%f27, [%rd28];
	fma.rn.f32 	%f28, %f26, %f27, %f25;
	ld.global.f32 	%f29, [%rd66];
	ld.global.f32 	%f30, [%rd29];
	fma.rn.f32 	%f31, %f29, %f30, %f28;
	ld.global.f32 	%f32, [%rd66+4];
	ld.global.f32 	%f33, [%rd30];
	fma.rn.f32 	%f34, %f32, %f33, %f31;
	ld.global.f32 	%f35, [%rd66+8];
	ld.global.f32 	%f36, [%rd31];
	fma.rn.f32 	%f37, %f35, %f36, %f34;
	ld.global.f32 	%f38, [%rd66+12];
	ld.global.f32 	%f39, [%rd32];
	fma.rn.f32 	%f67, %f38, %f39, %f37;
	add.s32 	%r35, %r35, 8;
	shl.b32 	%r25, %r17, 3;
	add.s32 	%r34, %r34, %r25;
	add.s64 	%rd66, %rd66, 32;
	setp.ne.s32 	%p3, %r35, 0;
	@%p3 bra 	$L__BB1_3;
$L__BB1_4:
	setp.eq.s32 	%p4, %r4, 0;
	@%p4 bra 	$L__BB1_12;
	and.b32  	%r12, %r17, 3;
	setp.lt.u32 	%p5, %r4, 4;
	@%p5 bra 	$L__BB1_7;
	add.s32 	%r26, %r37, %r3;
	mul.wide.u32 	%rd34, %r26, 4;
	add.s64 	%rd35, %rd2, %rd34;
	ld.global.f32 	%f41, [%rd35];
	mad.lo.s32 	%r27, %r37, %r17, %r2;
	mul.wide.s32 	%rd36, %r27, 4;
	add.s64 	%rd37, %rd1, %rd36;
	ld.global.f32 	%f42, [%rd37];
	fma.rn.f32 	%f43, %f41, %f42, %f67;
	cvt.u64.u32 	%rd38, %r3;
	cvt.u64.u32 	%rd39, %r37;
	add.s64 	%rd40, %rd39, %rd38;
	shl.b64 	%rd41, %rd40, 2;
	add.s64 	%rd42, %rd2, %rd41;
	ld.global.f32 	%f44, [%rd42+4];
	mul.wide.u32 	%rd43, %r17, 4;
	add.s64 	%rd44, %rd37, %rd43;
	ld.global.f32 	%f45, [%rd44];
	fma.rn.f32 	%f46, %f44, %f45, %f43;
	ld.global.f32 	%f47, [%rd42+8];
	add.s64 	%rd45, %rd44, %rd43;
	ld.global.f32 	%f48, [%rd45];
	fma.rn.f32 	%f49, %f47, %f48, %f46;
	ld.global.f32 	%f50, [%rd42+12];
	add.s64 	%rd46, %rd45, %rd43;
	ld.global.f32 	%f51, [%rd46];
	fma.rn.f32 	%f67, %f50, %f51, %f49;
	add.s32 	%r37, %r37, 4;
$L__BB1_7:
	setp.eq.s32 	%p6, %r12, 0;
	@%p6 bra 	$L__BB1_12;
	setp.eq.s32 	%p7, %r12, 1;
	@%p7 bra 	$L__BB1_10;
	add.s32 	%r28, %r37, %r3;
	mul.wide.u32 	%rd47, %r28, 4;
	add.s64 	%rd48, %rd2, %rd47;
	ld.global.f32 	%f53, [%rd48];
	mad.lo.s32 	%r29, %r37, %r17, %r2;
	mul.wide.s32 	%rd49, %r29, 4;
	add.s64 	%rd50, %rd1, %rd49;
	ld.global.f32 	%f54, [%rd50];
	fma.rn.f32 	%f55, %f53, %f54, %f67;
	cvt.u64.u32 	%rd51, %r3;
	cvt.u64.u32 	%rd52, %r37;
	add.s64 	%rd53, %rd52, %rd51;
	shl.b64 	%rd54, %rd53, 2;
	add.s64 	%rd55, %rd2, %rd54;
	ld.global.f32 	%f56, [%rd55+4];
	mul.wide.u32 	%rd56, %r17, 4;
	add.s64 	%rd57, %rd50, %rd56;
	ld.global.f32 	%f57, [%rd57];
	fma.rn.f32 	%f67, %f56, %f57, %f55;
	add.s32 	%r37, %r37, 2;
$L__BB1_10:
	and.b32  	%r30, %r17, 1;
	setp.eq.b32 	%p8, %r30, 1;
	not.pred 	%p9, %p8;
	@%p9 bra 	$L__BB1_12;
	add.s32 	%r31, %r37, %r3;
	mul.wide.u32 	%rd58, %r31, 4;
	add.s64 	%rd59, %rd2, %rd58;
	ld.global.f32 	%f58, [%rd59];
	mad.lo.s32 	%r32, %r37, %r17, %r2;
	mul.wide.s32 	%rd60, %r32, 4;
	add.s64 	%rd61, %rd1, %rd60;
	ld.global.f32 	%f59, [%rd61];
	fma.rn.f32 	%f67, %f58, %f59, %f67;
$L__BB1_12:
	ld.param.u64 	%rd65, [_Z11mv_multiplyPfS_S_i_param_0];
	cvta.to.global.u64 	%rd62, %rd65;
	mad.lo.s32 	%r33, %r17, %r1, %r2;
	mul.wide.s32 	%rd63, %r33, 4;
	add.s64 	%rd64, %rd62, %rd63;
	st.global.f32 	[%rd64], %f67;
	ret;

}


// ===== COMPILED SASS (sm_100) =====

	.target	sm_100

	.elftype	@"ET_EXEC"


//--------------------- .note.nv.tkinfo           --------------------------
	.section	.note.nv.tkinfo,"",@"SHT_NOTE"
	.sectionflags	@"SHF_NOTE_NV_TKINFO"
	.tkinfo
        /*0018*/ 	.word	0x00000002
        /*0030*/ 	.string	""
        /*0030*/ 	.string	"ptxas"
        /*0030*/ 	.string	"Cuda compilation tools, release 13.0, V13.0.88"
        /*0030*/ 	.string	"Build cuda_13.0.r13.0/compiler.36424714_0"
        /*0030*/ 	.string	"-arch sm_100 -m 64 "



//--------------------- .note.nv.cuinfo           --------------------------
	.section	.note.nv.cuinfo,"",@"SHT_NOTE"
	.sectionflags	@"SHF_NOTE_NV_CUINFO"
        /*0018*/ 	.short	0x0002
        /*001a*/ 	.short	0x0064
        /*001c*/ 	.short	0x0082
	.zero		2


//--------------------- .nv.info                  --------------------------
	.section	.nv.info,"",@"SHT_CUDA_INFO"
	.align	4


	//----- nvinfo : EIATTR_REGCOUNT
	.align		4
        /*0000*/ 	.byte	0x04, 0x2f
        /*0002*/ 	.short	(.L_1 - .L_0)
	.align		4
.L_0:
        /*0004*/ 	.word	index@(_Z22generate_matrix_vectorii)
        /*0008*/ 	.word	0x00000004


	//----- nvinfo : EIATTR_FRAME_SIZE
	.align		4
.L_1:
        /*000c*/ 	.byte	0x04, 0x11
        /*000e*/ 	.short	(.L_3 - .L_2)
	.align		4
.L_2:
        /*0010*/ 	.word	index@(_Z22generate_matrix_vectorii)
        /*0014*/ 	.word	0x00000000


	//----- nvinfo : EIATTR_REGCOUNT
	.align		4
.L_3:
        /*0018*/ 	.byte	0x04, 0x2f
        /*001a*/ 	.short	(.L_5 - .L_4)
	.align		4
.L_4:
        /*001c*/ 	.word	index@(_Z11mv_multiplyPfS_S_i)
        /*0020*/ 	.word	0x0000001e


	//----- nvinfo : EIATTR_FRAME_SIZE
	.align		4
.L_5:
        /*0024*/ 	.byte	0x04, 0x11
        /*0026*/ 	.short	(.L_7 - .L_6)
	.align		4
.L_6:
        /*0028*/ 	.word	index@(_Z11mv_multiplyPfS_S_i)
        /*002c*/ 	.word	0x00000000


	//----- nvinfo : EIATTR_MIN_STACK_SIZE
	.align		4
.L_7:
        /*0030*/ 	.byte	0x04, 0x12
        /*0032*/ 	.short	(.L_9 - .L_8)
	.align		4
.L_8:
        /*0034*/ 	.word	index@(_Z11mv_multiplyPfS_S_i)
        /*0038*/ 	.word	0x00000000


	//----- nvinfo : EIATTR_MIN_STACK_SIZE
	.align		4
.L_9:
        /*003c*/ 	.byte	0x04, 0x12
        /*003e*/ 	.short	(.L_11 - .L_10)
	.align		4
.L_10:
        /*0040*/ 	.word	index@(_Z22generate_matrix_vectorii)
        /*0044*/ 	.word	0x00000000
.L_11:


//--------------------- .nv.compat                --------------------------
	.section	.nv.compat,"",@"SHT_CUDA_COMPAT_INFO"
	.align	4
        /*0000*/ 	.byte	0x02, 0x09, 0x00, 0x00, 0x02, 0x02, 0x01, 0x00, 0x02, 0x05, 0x05, 0x00, 0x03, 0x07, 0x01, 0x01
        /*0010*/ 	.byte	0x02, 0x03, 0x00, 0x00, 0x02, 0x06, 0x01, 0x00, 0x04, 0x0b, 0x08, 0x00, 0x09, 0x00, 0x00, 0x00
        /*0020*/ 	.byte	0x00, 0x00, 0x00, 0x00


//--------------------- .nv.info._Z11mv_multiplyPfS_S_i --------------------------
	.section	.nv.info._Z11mv_multiplyPfS_S_i,"",@"SHT_CUDA_INFO"
	.sectionflags	@""
	.align	4


	//----- nvinfo : EIATTR_CUDA_API_VERSION
	.align		4
        /*0000*/ 	.byte	0x04, 0x37
        /*0002*/ 	.short	(.L_13 - .L_12)
.L_12:
        /*0004*/ 	.word	0x00000082


	//----- nvinfo : EIATTR_KPARAM_INFO
	.align		4
.L_13:
        /*0008*/ 	.byte	0x04, 0x17
        /*000a*/ 	.short	(.L_15 - .L_14)
.L_14:
        /*000c*/ 	.word	0x00000000
        /*0010*/ 	.short	0x0003
        /*0012*/ 	.short	0x0018
        /*0014*/ 	.byte	0x00, 0xf0, 0x11, 0x00


	//----- nvinfo : EIATTR_KPARAM_INFO
	.align		4
.L_15:
        /*0018*/ 	.byte	0x04, 0x17
        /*001a*/ 	.short	(.L_17 - .L_16)
.L_16:
        /*001c*/ 	.word	0x00000000
        /*0020*/ 	.short	0x0002
        /*0022*/ 	.short	0x0010
        /*0024*/ 	.byte	0x00, 0xf5, 0x21, 0x00


	//----- nvinfo : EIATTR_KPARAM_INFO
	.align		4
.L_17:
        /*0028*/ 	.byte	0x04, 0x17
        /*002a*/ 	.short	(.L_19 - .L_18)
.L_18:
        /*002c*/ 	.word	0x00000000
        /*0030*/ 	.short	0x0001
        /*0032*/ 	.short	0x0008
        /*0034*/ 	.byte	0x00, 0xf5, 0x21, 0x00


	//----- nvinfo : EIATTR_KPARAM_INFO
	.align		4
.L_19:
        /*0038*/ 	.byte	0x04, 0x17
        /*003a*/ 	.short	(.L_21 - .L_20)
.L_20:
        /*003c*/ 	.word	0x00000000
        /*0040*/ 	.short	0x0000
        /*0042*/ 	.short	0x0000
        /*0044*/ 	.byte	0x00, 0xf5, 0x21, 0x00


	//----- nvinfo : EIATTR_SPARSE_MMA_MASK
	.align		4
.L_21:
        /*0048*/ 	.byte	0x03, 0x50
        /*004a*/ 	.short	0x0000


	//----- nvinfo : EIATTR_MAXREG_COUNT
	.align		4
        /*004c*/ 	.byte	0x03, 0x1b
        /*004e*/ 	.short	0x00ff


	//----- nvinfo : EIATTR_MERCURY_ISA_VERSION
	.align		4
        /*0050*/ 	.byte	0x03, 0x5f
        /*0052*/ 	.short	0x0101


	//----- nvinfo : EIATTR_VRC_CTA_INIT_COUNT
	.align		4
        /*0054*/ 	.byte	0x02, 0x4a
	.zero		1
	.zero		1


	//----- nvinfo : EIATTR_EXIT_INSTR_OFFSETS
	.align		4
        /*0058*/ 	.byte	0x04, 0x1c
        /*005a*/ 	.short	(.L_23 - .L_22)


	//   ....[0]....
.L_22:
        /*005c*/ 	.word	0x00000ac0


	//----- nvinfo : EIATTR_CBANK_PARAM_SIZE
	.align		4
.L_23:
        /*0060*/ 	.byte	0x03, 0x19
        /*0062*/ 	.short	0x001c


	//----- nvinfo : EIATTR_PARAM_CBANK
	.align		4
        /*0064*/ 	.byte	0x04, 0x0a
        /*0066*/ 	.short	(.L_25 - .L_24)
	.align		4
.L_24:
        /*0068*/ 	.word	index@(.nv.constant0._Z11mv_multiplyPfS_S_i)
        /*006c*/ 	.short	0x0380
        /*006e*/ 	.short	0x001c


	//----- nvinfo : EIATTR_SW_WAR
	.align		4
.L_25:
        /*0070*/ 	.byte	0x04, 0x36
        /*0072*/ 	.short	(.L_27 - .L_26)
.L_26:
        /*0074*/ 	.word	0x00000008
.L_27:


//--------------------- .nv.info._Z22generate_matrix_vectorii --------------------------
	.section	.nv.info._Z22generate_matrix_vectorii,"",@"SHT_CUDA_INFO"
	.sectionflags	@""
	.align	4


	//----- nvinfo : EIATTR_CUDA_API_VERSION
	.align		4
        /*0000*/ 	.byte	0x04, 0x37
        /*0002*/ 	.short	(.L_29 - .L_28)
.L_28:
        /*0004*/ 	.word	0x00000082


	//----- nvinfo : EIATTR_KPARAM_INFO
	.align		4
.L_29:
        /*0008*/ 	.byte	0x04, 0x17
        /*000a*/ 	.short	(.L_31 - .L_30)
.L_30:
        /*000c*/ 	.word	0x00000000
        /*0010*/ 	.short	0x0001
        /*0012*/ 	.short	0x0004
        /*0014*/ 	.byte	0x00, 0xf0, 0x11, 0x00


	//----- nvinfo : EIATTR_KPARAM_INFO
	.align		4
.L_31:
        /*0018*/ 	.byte	0x04, 0x17
        /*001a*/ 	.short	(.L_33 - .L_32)
.L_32:
        /*001c*/ 	.word	0x00000000
        /*0020*/ 	.short	0x0000
        /*0022*/ 	.short	0x0000
        /*0024*/ 	.byte	0x00, 0xf0, 0x11, 0x00


	//----- nvinfo : EIATTR_SPARSE_MMA_MASK
	.align		4
.L_33:
        /*0028*/ 	.byte	0x03, 0x50
        /*002a*/ 	.short	0x0000


	//----- nvinfo : EIATTR_MAXREG_COUNT
	.align		4
        /*002c*/ 	.byte	0x03, 0x1b
        /*002e*/ 	.short	0x00ff


	//----- nvinfo : EIATTR_MERCURY_ISA_VERSION
	.align		4
        /*0030*/ 	.byte	0x03, 0x5f
        /*0032*/ 	.short	0x0101


	//----- nvinfo : EIATTR_VRC_CTA_INIT_COUNT
	.align		4
        /*0034*/ 	.byte	0x02, 0x4a
	.zero		1
	.zero		1


	//----- nvinfo : EIATTR_EXIT_INSTR_OFFSETS
	.align		4
        /*0038*/ 	.byte	0x04, 0x1c
        /*003a*/ 	.short	(.L_35 - .L_34)


	//   ....[0]....
.L_34:
        /*003c*/ 	.word	0x00000010


	//----- nvinfo : EIATTR_CBANK_PARAM_SIZE
	.align		4
.L_35:
        /*0040*/ 	.byte	0x03, 0x19
        /*0042*/ 	.short	0x0008


	//----- nvinfo : EIATTR_PARAM_CBANK
	.align		4
        /*0044*/ 	.byte	0x04, 0x0a
        /*0046*/ 	.short	(.L_37 - .L_36)
	.align		4
.L_36:
        /*0048*/ 	.word	index@(.nv.constant0._Z22generate_matrix_vectorii)
        /*004c*/ 	.short	0x0380
        /*004e*/ 	.short	0x0008


	//----- nvinfo : EIATTR_SW_WAR
	.align		4
.L_37:
        /*0050*/ 	.byte	0x04, 0x36
        /*0052*/ 	.short	(.L_39 - .L_38)
.L_38:
        /*0054*/ 	.word	0x00000008
.L_39:


//--------------------- .nv.callgraph             --------------------------
	.section	.nv.callgraph,"",@"SHT_CUDA_CALLGRAPH"
	.align	4
	.sectionentsize	8
	.align		4
        /*0000*/ 	.word	0x00000000
	.align		4
        /*0004*/ 	.word	0xffffffff
	.align		4
        /*0008*/ 	.word	0x00000000
	.align		4
        /*000c*/ 	.word	0xfffffffe
	.align		4
        /*0010*/ 	.word	0x00000000
	.align		4
        /*0014*/ 	.word	0xfffffffd
	.align		4
        /*0018*/ 	.word	0x00000000
	.align		4
        /*001c*/ 	.word	0xfffffffc


//--------------------- .text._Z11mv_multiplyPfS_S_i --------------------------
	.section	.text._Z11mv_multiplyPfS_S_i,"ax",@progbits
	.align	128
        .global         _Z11mv_multiplyPfS_S_i
        .type           _Z11mv_multiplyPfS_S_i,@function
        .size           _Z11mv_multiplyPfS_S_i,(.L_x_6 - _Z11mv_multiplyPfS_S_i)
        .other          _Z11mv_multiplyPfS_S_i,@"STO_CUDA_ENTRY STV_DEFAULT"
_Z11mv_multiplyPfS_S_i:
.text._Z11mv_multiplyPfS_S_i:
[----:B------:R-:W-:Y:S01]  /*0000*/  LDC R1, c[0x0][0x37c] ;  /* 0x0000df00ff017b82 */ /* 0x000fe20000000800 */
[----:B------:R-:W0:Y:S01]  /*0010*/  S2R R3, SR_TID.Y ;  /* 0x0000000000037919 */ /* 0x000e220000002200 */
[----:B------:R-:W1:Y:S06]  /*0020*/  LDCU UR18, c[0x0][0x398] ;  /* 0x00007300ff1277ac */ /* 0x000e6c0008000800 */
[----:B------:R-:W0:Y:S01]  /*0030*/  LDC R0, c[0x0][0x364] ;  /* 0x0000d900ff007b82 */ /* 0x000e220000000800 */
[----:B------:R-:W-:Y:S01]  /*0040*/  HFMA2 R12, -RZ, RZ, 0, 0 ;  /* 0x00000000ff0c7431 */ /* 0x000fe200000001ff */
[----:B------:R-:W2:Y:S01]  /*0050*/  S2R R2, SR_TID.X ;  /* 0x0000000000027919 */ /* 0x000ea20000002100 */
[----:B------:R-:W3:Y:S05]  /*0060*/  LDCU.64 UR16, c[0x0][0x358] ;  /* 0x00006b00ff1077ac */ /* 0x000eea0008000a00 */
[----:B------:R-:W0:Y:S08]  /*0070*/  S2UR UR4, SR_CTAID.Y ;  /* 0x00000000000479c3 */ /* 0x000e300000002600 */
[----:B------:R-:W2:Y:S01]  /*0080*/  S2UR UR5, SR_CTAID.X ;  /* 0x00000000000579c3 */ /* 0x000ea20000002500 */
[----:B-1----:R-:W-:-:S07]  /*0090*/  UISETP.GE.AND UP0, UPT, UR18, 0x1, UPT ;  /* 0x000000011200788c */ /* 0x002fce000bf06270 */
[----:B------:R-:W2:Y:S01]  /*00a0*/  LDC R13, c[0x0][0x360] ;  /* 0x0000d800ff0d7b82 */ /* 0x000ea20000000800 */
[----:B0-----:R-:W-:Y:S02]  /*00b0*/  IMAD R0, R0, UR4, R3 ;  /* 0x0000000400007c24 */ /* 0x001fe4000f8e0203 */
[----:B--2---:R-:W-:Y:S01]  /*00c0*/  IMAD R13, R13, UR5, R2 ;  /* 0x000000050d0d7c24 */ /* 0x004fe2000f8e0202 */
[----:B---3--:R-:W-:Y:S06]  /*00d0*/  BRA.U !UP0, `(.L_x_0) ;  /* 0x0000000908687547 */ /* 0x008fec000b800000 */
[----:B------:R-:W-:Y:S02]  /*00e0*/  UISETP.GE.U32.AND UP1, UPT, UR18, 0x8, UPT ;  /* 0x000000081200788c */ /* 0x000fe4000bf26070 */
[----:B------:R-:W-:Y:S01]  /*00f0*/  IMAD R5, R0, UR18, RZ ;  /* 0x0000001200057c24 */ /* 0x000fe2000f8e02ff */
[----:B------:R-:W-:Y:S01]  /*0100*/  ULOP3.LUT UR19, UR18, 0x7, URZ, 0xc0, !UPT ;  /* 0x0000000712137892 */ /* 0x000fe2000f8ec0ff */
[----:B------:R-:W-:Y:S01]  /*0110*/  MOV R12, RZ ;  /* 0x000000ff000c7202 */ /* 0x000fe20000000f00 */
[----:B------:R-:W-:Y:S02]  /*0120*/  UMOV UR4, URZ ;  /* 0x000000ff00047c82 */ /* 0x000fe40008000000 */
[----:B------:R-:W-:Y:S02]  /*0130*/  UISETP.NE.AND UP0, UPT, UR19, URZ, UPT ;  /* 0x000000ff1300728c */ /* 0x000fe4000bf05270 */
[----:B------:R-:W-:Y:S09]  /*0140*/  BRA.U !UP1, `(.L_x_1) ;  /* 0x0000000509047547 */ /* 0x000ff2000b800000 */
[----:B------:R-:W0:Y:S01]  /*0150*/  LDC.64 R2, c[0x0][0x388] ;  /* 0x0000e200ff027b82 */ /* 0x000e220000000a00 */
[----:B------:R-:W1:Y:S01]  /*0160*/  LDCU.64 UR20, c[0x0][0x390] ;  /* 0x00007200ff1477ac */ /* 0x000e620008000a00 */
[----:B------:R-:W-:Y:S02]  /*0170*/  MOV R12, RZ ;  /* 0x000000ff000c7202 */ /* 0x000fe40000000f00 */
[----:B------:R-:W-:Y:S01]  /*0180*/  MOV R14, R13 ;  /* 0x0000000d000e7202 */ /* 0x000fe20000000f00 */
[----:B------:R-:W-:-:S04]  /*0190*/  ULOP3.LUT UR4, UR18, 0x7ffffff8, URZ, 0xc0, !UPT ;  /* 0x7ffffff812047892 */ /* 0x000fc8000f8ec0ff */
[----:B------:R-:W-:Y:S02]  /*01a0*/  UIADD3 UR5, UPT, UPT, -UR4, URZ, URZ ;  /* 0x000000ff04057290 */ /* 0x000fe4000fffe1ff */
[----:B-1----:R-:W-:Y:S02]  /*01b0*/  UIMAD.WIDE.U32 UR6, UR18, 0xc, UR20 ;  /* 0x0000000c120678a5 */ /* 0x002fe4000f8e0014 */
[----:B------:R-:W-:Y:S02]  /*01c0*/  UIMAD.WIDE.U32 UR8, UR18, 0x10, UR20 ;  /* 0x00000010120878a5 */ /* 0x000fe4000f8e0014 */
[----:B------:R-:W-:Y:S01]  /*01d0*/  UIMAD.WIDE.U32 UR10, UR18, 0x14, UR20 ;  /* 0x00000014120a78a5 */ /* 0x000fe2000f8e0014 */
[----:B0-----:R-:W-:Y:S01]  /*01e0*/  IMAD.WIDE.U32 R2, R5, 0x4, R2 ;  /* 0x0000000405027825 */ /* 0x001fe200078e0002 */
[----:B------:R-:W-:Y:S02]  /*01f0*/  UIMAD.WIDE.U32 UR12, UR18, 0x18, UR20 ;  /* 0x00000018120c78a5 */ /* 0x000fe4000f8e0014 */
[----:B------:R-:W-:Y:S01]  /*0200*/  UIMAD.WIDE.U32 UR14, UR18, 0x1c, UR20 ;  /* 0x0000001c120e78a5 */ /* 0x000fe2000f8e0014 */
[----:B------:R-:W-:-:S04]  /*0210*/  IADD3 R2, P0, PT, R2, 0x10, RZ ;  /* 0x0000001002027810 */ /* 0x000fc80007f1e0ff */
[----:B------:R-:W-:-:S09]  /*0220*/  IADD3.X R3, PT, PT, RZ, R3, RZ, P0, !PT ;  /* 0x00000003ff037210 */ /* 0x000fd200007fe4ff */
.L_x_2:
[----:B------:R-:W-:Y:S01]  /*0230*/  HFMA2 R23, -RZ, RZ, 0, 2.384185791015625e-07 ;  /* 0x00000004ff177431 */ /* 0x000fe200000001ff */
[----:B------:R-:W-:Y:S01]  /*0240*/  UIMAD.WIDE.U32 UR24, UR18, 0x4, UR20 ;  /* 0x00000004121878a5 */ /* 0x000fe2000f8e0014 */
[----:B------:R-:W2:Y:S01]  /*0250*/  LDG.E R21, desc[UR16][R2.64+-0x10] ;  /* 0xfffff01002157981 */ /* 0x000ea2000c1e1900 */
[----:B------:R-:W-:Y:S01]  /*0260*/  UIMAD.WIDE.U32 UR22, UR18, 0x8, UR20 ;  /* 0x00000008121678a5 */ /* 0x000fe2000f8e0014 */
[----:B------:R-:W-:Y:S01]  /*0270*/  HFMA2 R5, -RZ, RZ, 0, 2.384185791015625e-07 ;  /* 0x00000004ff057431 */ /* 0x000fe200000001ff */
[----:B------:R-:W-:Y:S01]  /*0280*/  MOV R11, 0x4 ;  /* 0x00000004000b7802 */ /* 0x000fe20000000f00 */
[----:B------:R-:W3:Y:S01]  /*0290*/  LDG.E R19, desc[UR16][R2.64+-0xc] ;  /* 0xfffff41002137981 */ /* 0x000ee2000c1e1900 */
[----:B------:R-:W-:Y:S02]  /*02a0*/  MOV R8, UR24 ;  /* 0x0000001800087c02 */ /* 0x000fe40008000f00 */
[----:B------:R-:W-:Y:S01]  /*02b0*/  MOV R9, UR25 ;  /* 0x0000001900097c02 */ /* 0x000fe20008000f00 */
[C---:B------:R-:W-:Y:S01]  /*02c0*/  IMAD.WIDE R22, R14.reuse, R23, UR20 ;  /* 0x000000140e167e25 */ /* 0x040fe2000f8e0217 */
[----:B------:R-:W-:Y:S01]  /*02d0*/  MOV R24, UR22 ;  /* 0x0000001600187c02 */ /* 0x000fe20008000f00 */
[----:B------:R-:W4:Y:S01]  /*02e0*/  LDG.E R17, desc[UR16][R2.64+-0x8] ;  /* 0xfffff81002117981 */ /* 0x000f22000c1e1900 */
[----:B------:R-:W-:Y:S01]  /*02f0*/  MOV R25, UR23 ;  /* 0x0000001700197c02 */ /* 0x000fe20008000f00 */
[----:B------:R-:W-:-:S02]  /*0300*/  IMAD.WIDE R8, R14, 0x4, R8 ;  /* 0x000000040e087825 */ /* 0x000fc400078e0208 */
[----:B------:R-:W2:Y:S02]  /*0310*/  LDG.E R22, desc[UR16][R22.64] ;  /* 0x0000001016167981 */ /* 0x000ea4000c1e1900 */
[C---:B------:R-:W-:Y:S02]  /*0320*/  IMAD.WIDE R24, R14.reuse, 0x4, R24 ;  /* 0x000000040e187825 */ /* 0x040fe400078e0218 */
[----:B------:R0:W3:Y:S02]  /*0330*/  LDG.E R20, desc[UR16][R8.64] ;  /* 0x0000001008147981 */ /* 0x0000e4000c1e1900 */
[C---:B------:R-:W-:Y:S01]  /*0340*/  IMAD.WIDE R10, R14.reuse, R11, UR6 ;  /* 0x000000060e0a7e25 */ /* 0x040fe2000f8e020b */
[----:B------:R-:W-:Y:S01]  /*0350*/  MOV R7, 0x4 ;  /* 0x0000000400077802 */ /* 0x000fe20000000f00 */
[----:B------:R-:W4:Y:S02]  /*0360*/  LDG.E R18, desc[UR16][R24.64] ;  /* 0x0000001018127981 */ /* 0x000f24000c1e1900 */
[----:B------:R-:W-:-:S02]  /*0370*/  IMAD.WIDE R4, R14, R5, UR8 ;  /* 0x000000080e047e25 */ /* 0x000fc4000f8e0205 */
[----:B------:R1:W5:Y:S02]  /*0380*/  LDG.E R16, desc[UR16][R10.64] ;  /* 0x000000100a107981 */ /* 0x000364000c1e1900 */
[----:B0-----:R-:W-:Y:S02]  /*0390*/  HFMA2 R9, -RZ, RZ, 0, 2.384185791015625e-07 ;  /* 0x00000004ff097431 */ /* 0x001fe400000001ff */
[----:B------:R-:W5:Y:S01]  /*03a0*/  LDG.E R15, desc[UR16][R2.64+-0x4] ;  /* 0xfffffc10020f7981 */ /* 0x000f62000c1e1900 */
[C---:B------:R-:W-:Y:S01]  /*03b0*/  IMAD.WIDE R6, R14.reuse, R7, UR10 ;  /* 0x0000000a0e067e25 */ /* 0x040fe2000f8e0207 */
[----:B------:R-:W-:Y:S02]  /*03c0*/  MOV R27, 0x4 ;  /* 0x00000004001b7802 */ /* 0x000fe40000000f00 */
[----:B------:R0:W5:Y:S04]  /*03d0*/  LDG.E R4, desc[UR16][R4.64] ;  /* 0x0000001004047981 */ /* 0x000168000c1e1900 */
[----:B------:R-:W5:Y:S01]  /*03e0*/  LDG.E R23, desc[UR16][R2.64] ;  /* 0x0000001002177981 */ /* 0x000f62000c1e1900 */
[----:B------:R-:W-:-:S03]  /*03f0*/  IMAD.WIDE R8, R14, R9, UR12 ;  /* 0x0000000c0e087e25 */ /* 0x000fc6000f8e0209 */
[----:B------:R-:W5:Y:S01]  /*0400*/  LDG.E R7, desc[UR16][R6.64] ;  /* 0x0000001006077981 */ /* 0x000f62000c1e1900 */
[----:B-1----:R-:W-:-:S03]  /*0410*/  IMAD.WIDE R10, R14, R27, UR14 ;  /* 0x0000000e0e0a7e25 */ /* 0x002fc6000f8e021b */
[----:B------:R-:W5:Y:S04]  /*0420*/  LDG.E R24, desc[UR16][R2.64+0x4] ;  /* 0x0000041002187981 */ /* 0x000f68000c1e1900 */
[----:B------:R-:W5:Y:S04]  /*0430*/  LDG.E R8, desc[UR16][R8.64] ;  /* 0x0000001008087981 */ /* 0x000f68000c1e1900 */
[----:B------:R-:W5:Y:S04]  /*0440*/  LDG.E R25, desc[UR16][R2.64+0x8] ;  /* 0x0000081002197981 */ /* 0x000f68000c1e1900 */
[----:B------:R-:W5:Y:S04]  /*0450*/  LDG.E R10, desc[UR16][R10.64] ;  /* 0x000000100a0a7981 */ /* 0x000f68000c1e1900 */
[----:B------:R1:W5:Y:S01]  /*0460*/  LDG.E R27, desc[UR16][R2.64+0xc] ;  /* 0x00000c10021b7981 */ /* 0x000362000c1e1900 */
[----:B------:R-:W-:-:S04]  /*0470*/  UIADD3 UR5, UPT, UPT, UR5, 0x8, URZ ;  /* 0x0000000805057890 */ /* 0x000fc8000fffe0ff */
[----:B------:R-:W-:Y:S01]  /*0480*/  UISETP.NE.AND UP1, UPT, UR5, URZ, UPT ;  /* 0x000000ff0500728c */ /* 0x000fe2000bf25270 */
[----:B0-----:R-:W-:Y:S02]  /*0490*/  MOV R5, UR18 ;  /* 0x0000001200057c02 */ /* 0x001fe40008000f00 */
[----:B-1----:R-:W-:Y:S02]  /*04a0*/  IADD3 R2, P0, PT, R2, 0x20, RZ ;  /* 0x0000002002027810 */ /* 0x002fe40007f1e0ff */
[----:B------:R-:W-:Y:S02]  /*04b0*/  LEA R14, R5, R14, 0x3 ;  /* 0x0000000e050e7211 */ /* 0x000fe400078e18ff */
[----:B------:R-:W-:Y:S01]  /*04c0*/  IADD3.X R3, PT, PT, RZ, R3, RZ, P0, !PT ;  /* 0x00000003ff037210 */ /* 0x000fe200007fe4ff */
[----:B--2---:R-:W-:-:S04]  /*04d0*/  FFMA R22, R21, R22, R12 ;  /* 0x0000001615167223 */ /* 0x004fc8000000000c */
[----:B---3--:R-:W-:-:S04]  /*04e0*/  FFMA R20, R19, R20, R22 ;  /* 0x0000001413147223 */ /* 0x008fc80000000016 */
[----:B----4-:R-:W-:-:S04]  /*04f0*/  FFMA R18, R17, R18, R20 ;  /* 0x0000001211127223 */ /* 0x010fc80000000014 */
[----:B-----5:R-:W-:-:S04]  /*0500*/  FFMA R16, R15, R16, R18 ;  /* 0x000000100f107223 */ /* 0x020fc80000000012 */
[----:B------:R-:W-:-:S04]  /*0510*/  FFMA R23, R23, R4, R16 ;  /* 0x0000000417177223 */ /* 0x000fc80000000010 */
[----:B------:R-:W-:-:S04]  /*0520*/  FFMA R24, R24, R7, R23 ;  /* 0x0000000718187223 */ /* 0x000fc80000000017 */
[----:B------:R-:W-:-:S04]  /*0530*/  FFMA R8, R25, R8, R24 ;  /* 0x0000000819087223 */ /* 0x000fc80000000018 */
[----:B------:R-:W-:Y:S01]  /*0540*/  FFMA R12, R27, R10, R8 ;  /* 0x0000000a1b0c7223 */ /* 0x000fe20000000008 */
[----:B------:R-:W-:Y:S06]  /*0550*/  BRA.U UP1, `(.L_x_2) ;  /* 0xfffffffd01347547 */ /* 0x000fec000b83ffff */
.L_x_1:
[----:B------:R-:W-:Y:S05]  /*0560*/  BRA.U !UP0, `(.L_x_0) ;  /* 0x0000000508447547 */ /* 0x000fea000b800000 */
[----:B------:R-:W-:Y:S01]  /*0570*/  UISETP.GE.U32.AND UP0, UPT, UR19, 0x4, UPT ;  /* 0x000000041300788c */ /* 0x000fe2000bf06070 */
[----:B------:R-:W-:Y:S01]  /*0580*/  IMAD R2, R0, UR18, RZ ;  /* 0x0000001200027c24 */ /* 0x000fe2000f8e02ff */
[----:B------:R-:W-:-:S04]  /*0590*/  ULOP3.LUT UR5, UR18, 0x3, URZ, 0xc0, !UPT ;  /* 0x0000000312057892 */ /* 0x000fc8000f8ec0ff */
[----:B------:R-:W-:-:S03]  /*05a0*/  UISETP.NE.AND UP1, UPT, UR5, URZ, UPT ;  /* 0x000000ff0500728c */ /* 0x000fc6000bf25270 */
[----:B------:R-:W-:Y:S08]  /*05b0*/  BRA.U !UP0, `(.L_x_3) ;  /* 0x00000001087c7547 */ /* 0x000ff0000b800000 */
[----:B------:R-:W0:Y:S01]  /*05c0*/  LDC.64 R6, c[0x0][0x390] ;  /* 0x0000e400ff067b82 */ /* 0x000e220000000a00 */
[----:B------:R-:W1:Y:S01]  /*05d0*/  LDCU.64 UR6, c[0x0][0x388] ;  /* 0x00007100ff0677ac */ /* 0x000e620008000a00 */
[----:B------:R-:W-:Y:S01]  /*05e0*/  IMAD.U32 R4, RZ, RZ, UR4 ;  /* 0x00000004ff047e24 */ /* 0x000fe2000f8e00ff */
[----:B------:R-:W-:Y:S02]  /*05f0*/  IADD3 R3, PT, PT, R2, UR4, RZ ;  /* 0x0000000402037c10 */ /* 0x000fe4000fffe0ff */
[----:B------:R-:W-:Y:S01]  /*0600*/  MOV R11, UR18 ;  /* 0x00000012000b7c02 */ /* 0x000fe20008000f00 */
[----:B------:R-:W-:Y:S01]  /*0610*/  IMAD R5, R4, UR18, R13 ;  /* 0x0000001204057c24 */ /* 0x000fe2000f8e020d */
[----:B------:R-:W-:Y:S01]  /*0620*/  IADD3 R14, P0, PT, R2, UR4, RZ ;  /* 0x00000004020e7c10 */ /* 0x000fe2000ff1e0ff */
[----:B------:R-:W2:Y:S01]  /*0630*/  LDC.64 R8, c[0x0][0x388] ;  /* 0x0000e200ff087b82 */ /* 0x000ea20000000a00 */
[----:B------:R-:W-:Y:S02]  /*0640*/  MOV R15, UR18 ;  /* 0x00000012000f7c02 */ /* 0x000fe40008000f00 */
[----:B------:R-:W-:Y:S01]  /*0650*/  MOV R17, UR18 ;  /* 0x0000001200117c02 */ /* 0x000fe20008000f00 */
[----:B0-----:R-:W-:-:S04]  /*0660*/  IMAD.WIDE R6, R5, 0x4, R6 ;  /* 0x0000000405067825 */ /* 0x001fc800078e0206 */
[----:B------:R-:W-:Y:S02]  /*0670*/  IMAD.WIDE.U32 R10, R11, 0x4, R6 ;  /* 0x000000040b0a7825 */ /* 0x000fe400078e0006 */
[----:B------:R-:W3:Y:S02]  /*0680*/  LDG.E R6, desc[UR16][R6.64] ;  /* 0x0000001006067981 */ /* 0x000ee4000c1e1900 */
[----:B--2---:R-:W-:Y:S01]  /*0690*/  IMAD.WIDE.U32 R8, R3, 0x4, R8 ;  /* 0x0000000403087825 */ /* 0x004fe200078e0008 */
[----:B------:R-:W-:Y:S02]  /*06a0*/  IADD3.X R3, PT, PT, RZ, RZ, RZ, P0, !PT ;  /* 0x000000ffff037210 */ /* 0x000fe400007fe4ff */
[----:B-1----:R-:W-:-:S03]  /*06b0*/  LEA R4, P0, R14, UR6, 0x2 ;  /* 0x000000060e047c11 */ /* 0x002fc6000f8010ff */
[----:B------:R-:W3:Y:S01]  /*06c0*/  LDG.E R9, desc[UR16][R8.64] ;  /* 0x0000001008097981 */ /* 0x000ee2000c1e1900 */
[----:B------:R-:W-:Y:S01]  /*06d0*/  LEA.HI.X R5, R14, UR7, R3, 0x2, P0 ;  /* 0x000000070e057c11 */ /* 0x000fe200080f1403 */
[----:B------:R-:W-:Y:S02]  /*06e0*/  IMAD.WIDE.U32 R14, R15, 0x4, R10 ;  /* 0x000000040f0e7825 */ /* 0x000fe400078e000a */
[----:B------:R-:W2:Y:S04]  /*06f0*/  LDG.E R3, desc[UR16][R10.64] ;  /* 0x000000100a037981 */ /* 0x000ea8000c1e1900 */
[----:B------:R-:W2:Y:S01]  /*0700*/  LDG.E R18, desc[UR16][R4.64+0x4] ;  /* 0x0000041004127981 */ /* 0x000ea2000c1e1900 */
[----:B------:R-:W-:-:S03]  /*0710*/  IMAD.WIDE.U32 R16, R17, 0x4, R14 ;  /* 0x0000000411107825 */ /* 0x000fc600078e000e */
[----:B------:R-:W4:Y:S04]  /*0720*/  LDG.E R19, desc[UR16][R14.64] ;  /* 0x000000100e137981 */ /* 0x000f28000c1e1900 */
[----:B------:R-:W4:Y:S04]  /*0730*/  LDG.E R20, desc[UR16][R4.64+0x8] ;  /* 0x0000081004147981 */ /* 0x000f28000c1e1900 */
[----:B------:R-:W5:Y:S04]  /*0740*/  LDG.E R22, desc[UR16][R4.64+0xc] ;  /* 0x00000c1004167981 */ /* 0x000f68000c1e1900 */
[----:B------:R-:W5:Y:S01]  /*0750*/  LDG.E R16, desc[UR16][R16.64] ;  /* 0x0000001010107981 */ /* 0x000f62000c1e1900 */
[----:B------:R-:W-:Y:S01]  /*0760*/  UIADD3 UR4, UPT, UPT, UR4, 0x4, URZ ;  /* 0x0000000404047890 */ /* 0x000fe2000fffe0ff */
[----:B---3--:R-:W-:-:S04]  /*0770*/  FFMA R9, R9, R6, R12 ;  /* 0x0000000609097223 */ /* 0x008fc8000000000c */
[----:B--2---:R-:W-:-:S04]  /*0780*/  FFMA R3, R18, R3, R9 ;  /* 0x0000000312037223 */ /* 0x004fc80000000009 */
[----:B----4-:R-:W-:-:S04]  /*0790*/  FFMA R3, R20, R19, R3 ;  /* 0x0000001314037223 */ /* 0x010fc80000000003 */
[----:B-----5:R-:W-:-:S07]  /*07a0*/  FFMA R12, R22, R16, R3 ;  /* 0x00000010160c7223 */ /* 0x020fce0000000003 */
.L_x_3:
[----:B------:R-:W-:Y:S05]  /*07b0*/  BRA.U !UP1, `(.L_x_0) ;  /* 0x0000000109b07547 */ /* 0x000fea000b800000 */
[----:B------:R-:W-:Y:S01]  /*07c0*/  UISETP.NE.AND UP0, UPT, UR5, 0x1, UPT ;  /* 0x000000010500788c */ /* 0x000fe2000bf05270 */
[----:B------:R-:W-:Y:S01]  /*07d0*/  MOV R4, UR4 ;  /* 0x0000000400047c02 */ /* 0x000fe20008000f00 */
[----:B------:R-:W-:Y:S02]  /*07e0*/  ULOP3.LUT UR5, UR18, 0x1, URZ, 0xc0, !UPT ;  /* 0x0000000112057892 */ /* 0x000fe4000f8ec0ff */
[----:B------:R-:W-:Y:S02]  /*07f0*/  MOV R17, UR18 ;  /* 0x0000001200117c02 */ /* 0x000fe40008000f00 */
[----:B------:R-:W-:Y:S01]  /*0800*/  UISETP.NE.U32.AND UP1, UPT, UR5, 0x1, UPT ;  /* 0x000000010500788c */ /* 0x000fe2000bf25070 */
[----:B------:R-:W-:-:S04]  /*0810*/  PLOP3.LUT P1, PT, PT, PT, UP0, 0x80, 0x8 ;  /* 0x000000000008781c */ /* 0x000fc80003f2f008 */
[----:B------:R-:W0:Y:S01]  /*0820*/  @UP0 LDCU.64 UR6, c[0x0][0x388] ;  /* 0x00007100ff0607ac */ /* 0x000e220008000a00 */
[----:B------:R-:W-:Y:S01]  /*0830*/  PLOP3.LUT P0, PT, PT, PT, UP1, 0x80, 0x8 ;  /* 0x000000000008781c */ /* 0x000fe20003f0f018 */
[----:B------:R-:W1:Y:S01]  /*0840*/  @UP0 LDCU.64 UR8, c[0x0][0x390] ;  /* 0x00007200ff0807ac */ /* 0x000e620008000a00 */
[----:B------:R-:W2:Y:S06]  /*0850*/  @UP0 LDCU.64 UR10, c[0x0][0x388] ;  /* 0x00007100ff0a07ac */ /* 0x000eac0008000a00 */
[C---:B------:R-:W-:Y:S02]  /*0860*/  @P1 IADD3 R3, PT, PT, R2.reuse, UR4, RZ ;  /* 0x0000000402031c10 */ /* 0x040fe4000fffe0ff */
[----:B------:R-:W-:Y:S01]  /*0870*/  @P1 IADD3 R5, P2, PT, R2, UR4, RZ ;  /* 0x0000000402051c10 */ /* 0x000fe2000ff5e0ff */
[----:B------:R-:W3:Y:S03]  /*0880*/  @!UP1 LDCU.64 UR12, c[0x0][0x388] ;  /* 0x00007100ff0c97ac */ /* 0x000ee60008000a00 */
[----:B------:R-:W-:Y:S01]  /*0890*/  @P1 IADD3.X R8, PT, PT, RZ, RZ, RZ, P2, !PT ;  /* 0x000000ffff081210 */ /* 0x000fe200017fe4ff */
[----:B------:R-:W-:Y:S01]  /*08a0*/  @UP0 UIADD3 UR4, UPT, UPT, UR4, 0x2, URZ ;  /* 0x0000000204040890 */ /* 0x000fe2000fffe0ff */
[----:B0-----:R-:W-:-:S02]  /*08b0*/  MOV R14, UR6 ;  /* 0x00000006000e7c02 */ /* 0x001fc40008000f00 */
[----:B------:R-:W-:Y:S01]  /*08c0*/  MOV R15, UR7 ;  /* 0x00000007000f7c02 */ /* 0x000fe20008000f00 */
[----:B------:R-:W0:Y:S01]  /*08d0*/  @!UP1 LDCU.64 UR6, c[0x0][0x390] ;  /* 0x00007200ff0697ac */ /* 0x000e220008000a00 */
[----:B-1----:R-:W-:Y:S01]  /*08e0*/  MOV R7, UR9 ;  /* 0x0000000900077c02 */ /* 0x002fe20008000f00 */
[----:B------:R-:W-:Y:S02]  /*08f0*/  IMAD.U32 R6, RZ, RZ, UR8 ;  /* 0x00000008ff067e24 */ /* 0x000fe4000f8e00ff */
[----:B------:R-:W-:-:S04]  /*0900*/  @P1 IMAD.WIDE.U32 R14, R3, 0x4, R14 ;  /* 0x00000004030e1825 */ /* 0x000fc800078e000e */
[----:B------:R-:W-:Y:S01]  /*0910*/  @P1 IMAD R3, R4, UR18, R13 ;  /* 0x0000001204031c24 */ /* 0x000fe2000f8e020d */
[----:B--2---:R-:W-:Y:S02]  /*0920*/  @P1 LEA R4, P2, R5, UR10, 0x2 ;  /* 0x0000000a05041c11 */ /* 0x004fe4000f8410ff */
[----:B------:R-:W-:Y:S01]  /*0930*/  MOV R18, UR4 ;  /* 0x0000000400127c02 */ /* 0x000fe20008000f00 */
[----:B------:R-:W-:Y:S01]  /*0940*/  @P1 IMAD.WIDE R6, R3, 0x4, R6 ;  /* 0x0000000403061825 */ /* 0x000fe200078e0206 */
[----:B------:R-:W-:Y:S01]  /*0950*/  @P1 LEA.HI.X R5, R5, UR11, R8, 0x2, P2 ;  /* 0x0000000b05051c11 */ /* 0x000fe200090f1408 */
[----:B------:R-:W2:Y:S01]  /*0960*/  @P1 LDG.E R3, desc[UR16][R14.64] ;  /* 0x000000100e031981 */ /* 0x000ea2000c1e1900 */
[----:B---3--:R-:W-:Y:S01]  /*0970*/  MOV R8, UR12 ;  /* 0x0000000c00087c02 */ /* 0x008fe20008000f00 */
[----:B------:R-:W-:Y:S01]  /*0980*/  @!P0 IMAD R21, R18, UR18, R13 ;  /* 0x0000001212158c24 */ /* 0x000fe2000f8e020d */
[----:B------:R-:W-:Y:S01]  /*0990*/  MOV R9, UR13 ;  /* 0x0000000d00097c02 */ /* 0x000fe20008000f00 */
[----:B------:R-:W-:Y:S01]  /*09a0*/  @P1 IMAD.WIDE.U32 R16, R17, 0x4, R6 ;  /* 0x0000000411101825 */ /* 0x000fe200078e0006 */
[----:B------:R-:W-:Y:S01]  /*09b0*/  @!P0 IADD3 R19, PT, PT, R2, UR4, RZ ;  /* 0x0000000402138c10 */ /* 0x000fe2000fffe0ff */
[----:B------:R-:W2:Y:S01]  /*09c0*/  @P1 LDG.E R6, desc[UR16][R6.64] ;  /* 0x0000001006061981 */ /* 0x000ea2000c1e1900 */
[----:B0-----:R-:W-:-:S02]  /*09d0*/  MOV R10, UR6 ;  /* 0x00000006000a7c02 */ /* 0x001fc40008000f00 */
[----:B------:R-:W-:Y:S01]  /*09e0*/  MOV R11, UR7 ;  /* 0x00000007000b7c02 */ /* 0x000fe20008000f00 */
[----:B------:R-:W-:Y:S01]  /*09f0*/  @!P0 IMAD.WIDE.U32 R8, R19, 0x4, R8 ;  /* 0x0000000413088825 */ /* 0x000fe200078e0008 */
[----:B------:R-:W3:Y:S03]  /*0a00*/  @P1 LDG.E R16, desc[UR16][R16.64] ;  /* 0x0000001010101981 */ /* 0x000ee6000c1e1900 */
[----:B------:R-:W-:Y:S01]  /*0a10*/  @!P0 IMAD.WIDE R10, R21, 0x4, R10 ;  /* 0x00000004150a8825 */ /* 0x000fe200078e020a */
[----:B------:R-:W3:Y:S04]  /*0a20*/  @P1 LDG.E R4, desc[UR16][R4.64+0x4] ;  /* 0x0000041004041981 */ /* 0x000ee8000c1e1900 */
[----:B------:R-:W4:Y:S04]  /*0a30*/  @!P0 LDG.E R9, desc[UR16][R8.64] ;  /* 0x0000001008098981 */ /* 0x000f28000c1e1900 */
[----:B------:R-:W4:Y:S01]  /*0a40*/  @!P0 LDG.E R10, desc[UR16][R10.64] ;  /* 0x000000100a0a8981 */ /* 0x000f22000c1e1900 */
[----:B--2---:R-:W-:-:S04]  /*0a50*/  @P1 FFMA R3, R3, R6, R12 ;  /* 0x0000000603031223 */ /* 0x004fc8000000000c */
[----:B---3--:R-:W-:-:S04]  /*0a60*/  @P1 FFMA R12, R4, R16, R3 ;  /* 0x00000010040c1223 */ /* 0x008fc80000000003 */
[----:B----4-:R-:W-:-:S07]  /*0a70*/  @!P0 FFMA R12, R9, R10, R12 ;  /* 0x0000000a090c8223 */ /* 0x010fce000000000c */
.L_x_0:
[----:B------:R-:W0:Y:S01]  /*0a80*/  LDC.64 R2, c[0x0][0x380] ;  /* 0x0000e000ff027b82 */ /* 0x000e220000000a00 */
[----:B------:R-:W-:-:S04]  /*0a90*/  IMAD R13, R0, UR18, R13 ;  /* 0x00000012000d7c24 */ /* 0x000fc8000f8e020d */
[----:B0-----:R-:W-:-:S05]  /*0aa0*/  IMAD.WIDE R2, R13, 0x4, R2 ;  /* 0x000000040d027825 */ /* 0x001fca00078e0202 */
[----:B------:R-:W-:Y:S01]  /*0ab0*/  STG.E desc[UR16][R2.64], R12 ;  /* 0x0000000c02007986 */ /* 0x000fe2000c101910 */
[----:B------:R-:W-:Y:S05]  /*0ac0*/  EXIT ;  /* 0x000000000000794d */ /* 0x000fea0003800000 */
.L_x_4:
[----:B------:R-:W-:-:S00]  /*0ad0*/  BRA `(.L_x_4) ;  /* 0xfffffffc00fc7947 */ /* 0x000fc0000383ffff */
[----:B------:R-:W-:-:S00]  /*0ae0*/  NOP ;  /* 0x0000000000007918 */ /* 0x000fc00000000000 */
        /* <DEDUP_REMOVED lines=9> */
.L_x_6:


//--------------------- .text._Z22generate_matrix_vectorii --------------------------
	.section	.text._Z22generate_matrix_vectorii,"ax",@progbits
	.align	128
        .global         _Z22generate_matrix_vectorii
        .type           _Z22generate_matrix_vectorii,@function
        .size           _Z22generate_matrix_vectorii,(.L_x_7 - _Z22generate_matrix_vectorii)
        .other          _Z22generate_matrix_vectorii,@"STO_CUDA_ENTRY STV_DEFAULT"
_Z22generate_matrix_vectorii:
.text._Z22generate_matrix_vectorii:
[----:B------:R-:W-:Y:S01]  /*0000*/  LDC R1, c[0x0][0x37c] ;  /* 0x0000df00ff017b82 */ /* 0x000fe20000000800 */
[----:B------:R-:W-:Y:S05]  /*0010*/  EXIT ;  /* 0x000000000000794d */ /* 0x000fea0003800000 */
.L_x_5:
        /* <DEDUP_REMOVED lines=14> */
.L_x_7:


//--------------------- .nv.shared.reserved.0     --------------------------
	.section	.nv.shared.reserved.0,"aw",@nobits
	.weak		__nv_reservedSMEM_offset_0_alias
	.size		__nv_reservedSMEM_offset_0_alias, 0, 64
	.other		__nv_reservedSMEM_offset_0_alias,@"STO_CUDA_RESERVED_SHARED STV_DEFAULT"
__nv_reservedSMEM_offset_0_alias:
	.zero		0
	.zero		64


//--------------------- .nv.constant0._Z11mv_multiplyPfS_S_i --------------------------
	.section	.nv.constant0._Z11mv_multiplyPfS_S_i,"a",@progbits
	.sectionflags	@""
	.align	4
.nv.constant0._Z11mv_multiplyPfS_S_i:
	.zero		924


//--------------------- .nv.constant0._Z22generate_matrix_vectorii --------------------------
	.section	.nv.constant0._Z22generate_matrix_vectorii,"a",@progbits
	.sectionflags	@""
	.align	4
.nv.constant0._Z22generate_matrix_vectorii:
	.zero		904


//--------------------- SYMBOLS --------------------------

	.type		.nv.reservedSmem.offset0,@object
	.size		.nv.reservedSmem.offset0,0x4
